//
// Generated by NVIDIA NVVM Compiler
//
// Compiler Build ID: CL-36424714
// Cuda compilation tools, release 13.0, V13.0.88
// Based on NVVM 20.0.0
//

.version 9.0
.target sm_100
.address_size 64

	// .globl	kernel
.extern .func __assertfail
(
	.param .b64 __assertfail_param_0,
	.param .b64 __assertfail_param_1,
	.param .b32 __assertfail_param_2,
	.param .b64 __assertfail_param_3,
	.param .b64 __assertfail_param_4
)
;
.global .align 1 .b8 __unnamed_1[40] = {118, 111, 105, 100, 32, 107, 101, 114, 110, 101, 108, 40, 105, 110, 116, 44, 32, 105, 110, 116, 44, 32, 102, 108, 111, 97, 116, 32, 42, 44, 32, 102, 108, 111, 97, 116, 32, 42, 41};
// _ZZ6kernelE4exps has been demoted
// _ZZ6kernelE5psums has been demoted
.global .align 1 .b8 $str[14] = {78, 32, 60, 61, 32, 82, 79, 87, 95, 83, 73, 90, 69};
.global .align 1 .b8 $str$1[27] = {47, 116, 109, 112, 47, 115, 97, 115, 115, 95, 99, 117, 95, 120, 101, 114, 97, 48, 115, 105, 106, 47, 107, 46, 99, 117};

.visible .entry kernel(
	.param .u32 kernel_param_0,
	.param .u32 kernel_param_1,
	.param .u64 .ptr .align 1 kernel_param_2,
	.param .u64 .ptr .align 1 kernel_param_3
)
{
	.reg .pred 	%p<11>;
	.reg .b32 	%r<39>;
	.reg .b32 	%f<28>;
	.reg .b64 	%rd<15>;
	// demoted variable
	.shared .align 4 .b8 _ZZ6kernelE4exps[16384];
	// demoted variable
	.shared .align 4 .b8 _ZZ6kernelE5psums[4096];
	ld.param.u32 	%r17, [kernel_param_0];
	ld.param.u32 	%r16, [kernel_param_1];
	ld.param.u64 	%rd3, [kernel_param_2];
	ld.param.u64 	%rd4, [kernel_param_3];
	mov.u32 	%r1, %ctaid.x;
	mov.u32 	%r38, %tid.x;
	setp.gt.s32 	%p1, %r1, %r17;
	@%p1 bra 	$L__BB0_16;
	setp.lt.s32 	%p2, %r16, 4097;
	@%p2 bra 	$L__BB0_3;
	mov.u64 	%rd5, $str;
	cvta.global.u64 	%rd6, %rd5;
	mov.u64 	%rd7, $str$1;
	cvta.global.u64 	%rd8, %rd7;
	mov.u64 	%rd9, __unnamed_1;
	cvta.global.u64 	%rd10, %rd9;
	{ // callseq 0, 0
	.param .b64 param0;
	st.param.b64 	[param0], %rd6;
	.param .b64 param1;
	st.param.b64 	[param1], %rd8;
	.param .b32 param2;
	st.param.b32 	[param2], 11;
	.param .b64 param3;
	st.param.b64 	[param3], %rd10;
	.param .b64 param4;
	st.param.b64 	[param4], 1;
	call.uni 
	__assertfail, 
	(
	param0, 
	param1, 
	param2, 
	param3, 
	param4
	);
	} // callseq 0
$L__BB0_3:
	setp.ge.s32 	%p3, %r38, %r16;
	mov.f32 	%f27, 0f00000000;
	@%p3 bra 	$L__BB0_8;
	mul.lo.s32 	%r3, %r16, %r1;
	mov.u32 	%r4, %ntid.x;
	cvta.to.global.u64 	%rd1, %rd3;
	mov.u32 	%r22, _ZZ6kernelE4exps;
	mov.u32 	%r35, %r38;
$L__BB0_5:
	add.s32 	%r18, %r35, %r3;
	mul.wide.s32 	%rd11, %r18, 4;
	add.s64 	%rd12, %rd1, %rd11;
	ld.global.f32 	%f6, [%rd12];
	fma.rn.f32 	%f7, %f6, 0f3BBB989D, 0f3F000000;
	cvt.sat.f32.f32 	%f8, %f7;
	mov.f32 	%f9, 0f4B400001;
	mov.f32 	%f10, 0f437C0000;
	fma.rm.f32 	%f11, %f8, %f10, %f9;
	add.f32 	%f12, %f11, 0fCB40007F;
	neg.f32 	%f13, %f12;
	fma.rn.f32 	%f14, %f6, 0f3FB8AA3B, %f13;
	fma.rn.f32 	%f15, %f6, 0f32A57060, %f14;
	mov.b32 	%r19, %f11;
	shl.b32 	%r20, %r19, 23;
	mov.b32 	%f16, %r20;
	ex2.approx.ftz.f32 	%f17, %f15;
	mul.f32 	%f18, %f17, %f16;
	shl.b32 	%r21, %r35, 2;
	add.s32 	%r23, %r22, %r21;
	st.shared.f32 	[%r23], %f18;
	add.s32 	%r35, %r35, %r4;
	setp.lt.s32 	%p4, %r35, %r16;
	@%p4 bra 	$L__BB0_5;
	mov.f32 	%f27, 0f00000000;
	mov.u32 	%r36, %r38;
$L__BB0_7:
	shl.b32 	%r24, %r36, 2;
	add.s32 	%r26, %r22, %r24;
	ld.shared.f32 	%f20, [%r26];
	add.f32 	%f27, %f27, %f20;
	add.s32 	%r36, %r36, %r4;
	setp.lt.s32 	%p5, %r36, %r16;
	@%p5 bra 	$L__BB0_7;
$L__BB0_8:
	shl.b32 	%r27, %r38, 2;
	mov.u32 	%r28, _ZZ6kernelE5psums;
	add.s32 	%r9, %r28, %r27;
	st.shared.f32 	[%r9], %f27;
	bar.sync 	0;
	mov.u32 	%r10, %ntid.x;
	setp.lt.u32 	%p6, %r10, 2;
	@%p6 bra 	$L__BB0_13;
	mov.u32 	%r37, %r10;
$L__BB0_10:
	shr.u32 	%r12, %r37, 1;
	setp.ge.u32 	%p7, %r38, %r12;
	@%p7 bra 	$L__BB0_12;
	shl.b32 	%r29, %r12, 2;
	add.s32 	%r30, %r9, %r29;
	ld.shared.f32 	%f21, [%r30];
	ld.shared.f32 	%f22, [%r9];
	add.f32 	%f23, %f21, %f22;
	st.shared.f32 	[%r9], %f23;
$L__BB0_12:
	bar.sync 	0;
	setp.gt.u32 	%p8, %r37, 3;
	mov.u32 	%r37, %r12;
	@%p8 bra 	$L__BB0_10;
$L__BB0_13:
	setp.ge.s32 	%p9, %r38, %r16;
	@%p9 bra 	$L__BB0_16;
	ld.shared.f32 	%f4, [_ZZ6kernelE5psums];
	mul.lo.s32 	%r13, %r16, %r1;
	cvta.to.global.u64 	%rd2, %rd4;
	mov.u32 	%r32, _ZZ6kernelE4exps;
$L__BB0_15:
	shl.b32 	%r31, %r38, 2;
	add.s32 	%r33, %r32, %r31;
	ld.shared.f32 	%f24, [%r33];
	div.rn.f32 	%f25, %f24, %f4;
	add.s32 	%r34, %r38, %r13;
	mul.wide.s32 	%rd13, %r34, 4;
	add.s64 	%rd14, %rd2, %rd13;
	st.global.f32 	[%rd14], %f25;
	add.s32 	%r38, %r38, %r10;
	setp.lt.s32 	%p10, %r38, %r16;
	@%p10 bra 	$L__BB0_15;
$L__BB0_16:
	ret;

}


// ===== COMPILED SASS (sm_100) =====

	.target	sm_100

	.elftype	@"ET_EXEC"


//--------------------- .note.nv.tkinfo           --------------------------
	.section	.note.nv.tkinfo,"",@"SHT_NOTE"
	.sectionflags	@"SHF_NOTE_NV_TKINFO"
	.tkinfo
        /*0018*/ 	.word	0x00000002
        /*0030*/ 	.string	""
        /*0030*/ 	.string	"ptxas"
        /*0030*/ 	.string	"Cuda compilation tools, release 13.0, V13.0.88"
        /*0030*/ 	.string	"Build cuda_13.0.r13.0/compiler.36424714_0"
        /*0030*/ 	.string	"-arch sm_100 -m 64 "



//--------------------- .note.nv.cuinfo           --------------------------
	.section	.note.nv.cuinfo,"",@"SHT_NOTE"
	.sectionflags	@"SHF_NOTE_NV_CUINFO"
        /*0018*/ 	.short	0x0002
        /*001a*/ 	.short	0x0064
        /*001c*/ 	.short	0x0082
	.zero		2


//--------------------- .nv.info                  --------------------------
	.section	.nv.info,"",@"SHT_CUDA_INFO"
	.align	4


	//----- nvinfo : EIATTR_REGCOUNT
	.align		4
        /*0000*/ 	.byte	0x04, 0x2f
        /*0002*/ 	.short	(.L_4 - .L_3)
	.align		4
.L_3:
        /*0004*/ 	.word	index@(kernel)
        /*0008*/ 	.word	0x00000018


	//----- nvinfo : EIATTR_FRAME_SIZE
	.align		4
.L_4:
        /*000c*/ 	.byte	0x04, 0x11
        /*000e*/ 	.short	(.L_6 - .L_5)
	.align		4
.L_5:
        /*0010*/ 	.word	index@($__internal_0_$__cuda_sm3x_div_rn_noftz_f32_slowpath)
        /*0014*/ 	.word	0x00000000


	//----- nvinfo : EIATTR_FRAME_SIZE
	.align		4
.L_6:
        /*0018*/ 	.byte	0x04, 0x11
        /*001a*/ 	.short	(.L_8 - .L_7)
	.align		4
.L_7:
        /*001c*/ 	.word	index@(kernel)
        /*0020*/ 	.word	0x00000000


	//----- nvinfo : EIATTR_MIN_STACK_SIZE
	.align		4
.L_8:
        /*0024*/ 	.byte	0x04, 0x12
        /*0026*/ 	.short	(.L_10 - .L_9)
	.align		4
.L_9:
        /*0028*/ 	.word	index@(kernel)
        /*002c*/ 	.word	0x00000000
.L_10:


//--------------------- .nv.compat                --------------------------
	.section	.nv.compat,"",@"SHT_CUDA_COMPAT_INFO"
	.align	4
        /*0000*/ 	.byte	0x02, 0x09, 0x00, 0x00, 0x02, 0x02, 0x01, 0x00, 0x02, 0x05, 0x05, 0x00, 0x03, 0x07, 0x01, 0x01
        /*0010*/ 	.byte	0x02, 0x03, 0x00, 0x00, 0x02, 0x06, 0x01, 0x00, 0x04, 0x0b, 0x08, 0x00, 0x01, 0x00, 0x00, 0x00
        /*0020*/ 	.byte	0x00, 0x00, 0x00, 0x00


//--------------------- .nv.info.kernel           --------------------------
	.section	.nv.info.kernel,"",@"SHT_CUDA_INFO"
	.sectionflags	@""
	.align	4


	//----- nvinfo : EIATTR_CUDA_API_VERSION
	.align		4
        /*0000*/ 	.byte	0x04, 0x37
        /*0002*/ 	.short	(.L_12 - .L_11)
.L_11:
        /*0004*/ 	.word	0x00000082


	//----- nvinfo : EIATTR_KPARAM_INFO
	.align		4
.L_12:
        /*0008*/ 	.byte	0x04, 0x17
        /*000a*/ 	.short	(.L_14 - .L_13)
.L_13:
        /*000c*/ 	.word	0x00000000
        /*0010*/ 	.short	0x0003
        /*0012*/ 	.short	0x0010
        /*0014*/ 	.byte	0x00, 0xf5, 0x21, 0x00


	//----- nvinfo : EIATTR_KPARAM_INFO
	.align		4
.L_14:
        /*0018*/ 	.byte	0x04, 0x17
        /*001a*/ 	.short	(.L_16 - .L_15)
.L_15:
        /*001c*/ 	.word	0x00000000
        /*0020*/ 	.short	0x0002
        /*0022*/ 	.short	0x0008
        /*0024*/ 	.byte	0x00, 0xf5, 0x21, 0x00


	//----- nvinfo : EIATTR_KPARAM_INFO
	.align		4
.L_16:
        /*0028*/ 	.byte	0x04, 0x17
        /*002a*/ 	.short	(.L_18 - .L_17)
.L_17:
        /*002c*/ 	.word	0x00000000
        /*0030*/ 	.short	0x0001
        /*0032*/ 	.short	0x0004
        /*0034*/ 	.byte	0x00, 0xf0, 0x11, 0x00


	//----- nvinfo : EIATTR_KPARAM_INFO
	.align		4
.L_18:
        /*0038*/ 	.byte	0x04, 0x17
        /*003a*/ 	.short	(.L_20 - .L_19)
.L_19:
        /*003c*/ 	.word	0x00000000
        /*0040*/ 	.short	0x0000
        /*0042*/ 	.short	0x0000
        /*0044*/ 	.byte	0x00, 0xf0, 0x11, 0x00


	//----- nvinfo : EIATTR_SPARSE_MMA_MASK
	.align		4
.L_20:
        /*0048*/ 	.byte	0x03, 0x50
        /*004a*/ 	.short	0x0000


	//----- nvinfo : EIATTR_MAXREG_COUNT
	.align		4
        /*004c*/ 	.byte	0x03, 0x1b
        /*004e*/ 	.short	0x00ff


	//----- nvinfo : EIATTR_NUM_BARRIERS
	.align		4
        /*0050*/ 	.byte	0x02, 0x4c
        /*0052*/ 	.byte	0x01
	.zero		1


	//----- nvinfo : EIATTR_EXTERNS
	.align		4
        /*0054*/ 	.byte	0x04, 0x0f
        /*0056*/ 	.short	(.L_22 - .L_21)


	//   ....[0]....
	.align		4
.L_21:
        /*0058*/ 	.word	index@(__assertfail)


	//----- nvinfo : EIATTR_MERCURY_ISA_VERSION
	.align		4
.L_22:
        /*005c*/ 	.byte	0x03, 0x5f
        /*005e*/ 	.short	0x0101


	//----- nvinfo : EIATTR_VRC_CTA_INIT_COUNT
	.align		4
        /*0060*/ 	.byte	0x02, 0x4a
	.zero		1
	.zero		1


	//----- nvinfo : EIATTR_SYSCALL_OFFSETS
	.align		4
        /*0064*/ 	.byte	0x04, 0x46
        /*0066*/ 	.short	(.L_24 - .L_23)


	//   ....[0]....
.L_23:
        /*0068*/ 	.word	0x00000180


	//----- nvinfo : EIATTR_EXIT_INSTR_OFFSETS
	.align		4
.L_24:
        /*006c*/ 	.byte	0x04, 0x1c
        /*006e*/ 	.short	(.L_26 - .L_25)


	//   ....[0]....
.L_25:
        /*0070*/ 	.word	0x00000040


	//   ....[1]....
        /*0074*/ 	.word	0x000005d0


	//   ....[2]....
        /*0078*/ 	.word	0x000007b0


	//----- nvinfo : EIATTR_CRS_STACK_SIZE
	.align		4
.L_26:
        /*007c*/ 	.byte	0x04, 0x1e
        /*007e*/ 	.short	(.L_28 - .L_27)
.L_27:
        /*0080*/ 	.word	0x00000000


	//----- nvinfo : EIATTR_CBANK_PARAM_SIZE
	.align		4
.L_28:
        /*0084*/ 	.byte	0x03, 0x19
        /*0086*/ 	.short	0x0018


	//----- nvinfo : EIATTR_PARAM_CBANK
	.align		4
        /*0088*/ 	.byte	0x04, 0x0a
        /*008a*/ 	.short	(.L_30 - .L_29)
	.align		4
.L_29:
        /*008c*/ 	.word	index@(.nv.constant0.kernel)
        /*0090*/ 	.short	0x0380
        /*0092*/ 	.short	0x0018


	//----- nvinfo : EIATTR_SW_WAR
	.align		4
.L_30:
        /*0094*/ 	.byte	0x04, 0x36
        /*0096*/ 	.short	(.L_32 - .L_31)
.L_31:
        /*0098*/ 	.word	0x00000008
.L_32:


//--------------------- .nv.callgraph             --------------------------
	.section	.nv.callgraph,"",@"SHT_CUDA_CALLGRAPH"
	.align	4
	.sectionentsize	8
	.align		4
        /*0000*/ 	.word	0x00000000
	.align		4
        /*0004*/ 	.word	0xffffffff
	.align		4
        /*0008*/ 	.word	index@(kernel)
	.align		4
        /*000c*/ 	.word	index@(__assertfail)
	.align		4
        /*0010*/ 	.word	0x00000000
	.align		4
        /*0014*/ 	.word	0xfffffffe
	.align		4
        /*0018*/ 	.word	0x00000000
	.align		4
        /*001c*/ 	.word	0xfffffffd
	.align		4
        /*0020*/ 	.word	0x00000000
	.align		4
        /*0024*/ 	.word	0xfffffffc


//--------------------- .nv.constant4             --------------------------
	.section	.nv.constant4,"a",@progbits
	.align	8
	.align		8
.nv.constant4:
        /*0000*/ 	.dword	__assertfail
	.align		8
        /*0008*/ 	.dword	__unnamed_1
	.align		8
        /*0010*/ 	.dword	$str
	.align		8
        /*0018*/ 	.dword	$str$1


//--------------------- .text.kernel              --------------------------
	.section	.text.kernel,"ax",@progbits
	.align	128
        .global         kernel
        .type           kernel,@function
        .size           kernel,(.L_x_23 - kernel)
        .other          kernel,@"STO_CUDA_ENTRY STV_DEFAULT"
kernel:
.text.kernel:
[----:B------:R-:W0:Y:S08]  /*0000*/  LDC R1, c[0x0][0x37c] ;  /* 0x0000df00ff017b82 */ /* 0x000e300000000800 */
[----:B------:R-:W1:Y:S08]  /*0010*/  S2UR UR36, SR_CTAID.X ;  /* 0x00000000002479c3 */ /* 0x000e700000002500 */
[----:B------:R-:W1:Y:S02]  /*0020*/  LDC R0, c[0x0][0x380] ;  /* 0x0000e000ff007b82 */ /* 0x000e640000000800 */
[----:B-1----:R-:W-:-:S13]  /*0030*/  ISETP.LT.AND P0, PT, R0, UR36, PT ;  /* 0x0000002400007c0c */ /* 0x002fda000bf01270 */
[----:B0-----:R-:W-:Y:S05]  /*0040*/  @P0 EXIT ;  /* 0x000000000000094d */ /* 0x001fea0003800000 */
[----:B------:R-:W0:Y:S01]  /*0050*/  LDCU UR4, c[0x0][0x384] ;  /* 0x00007080ff0477ac */ /* 0x000e220008000800 */
[----:B------:R-:W1:Y:S01]  /*0060*/  S2R R16, SR_TID.X ;  /* 0x0000000000107919 */ /* 0x000e620000002100 */
[----:B0-----:R-:W-:-:S09]  /*0070*/  UISETP.GE.AND UP0, UPT, UR4, 0x1001, UPT ;  /* 0x000010010400788c */ /* 0x001fd2000bf06270 */
[----:B------:R-:W-:Y:S05]  /*0080*/  BRA.U !UP0, `(.L_x_0) ;  /* 0x0000000108407547 */ /* 0x000fea000b800000 */
[----:B------:R-:W-:Y:S01]  /*0090*/  MOV R0, 0x0 ;  /* 0x0000000000007802 */ /* 0x000fe20000000f00 */
[----:B------:R-:W0:Y:S01]  /*00a0*/  LDCU.64 UR4, c[0x4][0x10] ;  /* 0x01000200ff0477ac */ /* 0x000e220008000a00 */
[----:B------:R-:W-:Y:S02]  /*00b0*/  HFMA2 R13, -RZ, RZ, 0, 0 ;  /* 0x00000000ff0d7431 */ /* 0x000fe400000001ff */
[----:B------:R-:W-:Y:S01]  /*00c0*/  IMAD.MOV.U32 R8, RZ, RZ, 0xb ;  /* 0x0000000bff087424 */ /* 0x000fe200078e00ff */
[----:B------:R2:W3:Y:S01]  /*00d0*/  LDC.64 R2, c[0x4][R0] ;  /* 0x0100000000027b82 */ /* 0x0004e20000000a00 */
[----:B------:R-:W4:Y:S01]  /*00e0*/  LDCU.64 UR6, c[0x4][0x18] ;  /* 0x01000300ff0677ac */ /* 0x000f220008000a00 */
[----:B------:R-:W-:Y:S01]  /*00f0*/  IMAD.MOV.U32 R12, RZ, RZ, 0x1 ;  /* 0x00000001ff0c7424 */ /* 0x000fe200078e00ff */
[----:B------:R-:W5:Y:S01]  /*0100*/  LDCU.64 UR8, c[0x4][0x8] ;  /* 0x01000100ff0877ac */ /* 0x000f620008000a00 */
[----:B0-----:R-:W-:Y:S02]  /*0110*/  IMAD.U32 R4, RZ, RZ, UR4 ;  /* 0x00000004ff047e24 */ /* 0x001fe4000f8e00ff */
[----:B------:R-:W-:-:S02]  /*0120*/  IMAD.U32 R5, RZ, RZ, UR5 ;  /* 0x00000005ff057e24 */ /* 0x000fc4000f8e00ff */
[----:B----4-:R-:W-:Y:S02]  /*0130*/  IMAD.U32 R6, RZ, RZ, UR6 ;  /* 0x00000006ff067e24 */ /* 0x010fe4000f8e00ff */
[----:B------:R-:W-:Y:S02]  /*0140*/  IMAD.U32 R7, RZ, RZ, UR7 ;  /* 0x00000007ff077e24 */ /* 0x000fe4000f8e00ff */
[----:B-----5:R-:W-:Y:S02]  /*0150*/  IMAD.U32 R10, RZ, RZ, UR8 ;  /* 0x00000008ff0a7e24 */ /* 0x020fe4000f8e00ff */
[----:B--2---:R-:W-:-:S07]  /*0160*/  IMAD.U32 R11, RZ, RZ, UR9 ;  /* 0x00000009ff0b7e24 */ /* 0x004fce000f8e00ff */
[----:B------:R-:W-:-:S07]  /*0170*/  LEPC R20, `(.L_x_0) ;  /* 0x000000001014794e */ /* 0x000fce0000000000 */
[----:B-1-3--:R-:W-:Y:S05]  /*0180*/  CALL.ABS.NOINC R2 ;  /* 0x0000000002007343 */ /* 0x00afea0003c00000 */
.L_x_0:
[----:B------:R-:W1:Y:S01]  /*0190*/  LDC R5, c[0x0][0x384] ;  /* 0x0000e100ff057b82 */ /* 0x000e620000000800 */
[----:B------:R-:W-:Y:S01]  /*01a0*/  BSSY.RECONVERGENT B0, `(.L_x_1) ;  /* 0x0000029000007945 */ /* 0x000fe20003800200 */
[----:B------:R-:W-:-:S06]  /*01b0*/  IMAD.MOV.U32 R2, RZ, RZ, RZ ;  /* 0x000000ffff027224 */ /* 0x000fcc00078e00ff */
[----:B------:R-:W0:Y:S01]  /*01c0*/  LDC.64 R8, c[0x0][0x358] ;  /* 0x0000d600ff087b82 */ /* 0x000e220000000a00 */
[----:B-1----:R-:W-:-:S13]  /*01d0*/  ISETP.GE.AND P0, PT, R16, R5, PT ;  /* 0x000000051000720c */ /* 0x002fda0003f06270 */
[----:B0-----:R-:W-:Y:S05]  /*01e0*/  @P0 BRA `(.L_x_2) ;  /* 0x0000000000900947 */ /* 0x001fea0003800000 */
[----:B------:R-:W0:Y:S01]  /*01f0*/  S2R R7, SR_CgaCtaId ;  /* 0x0000000000077919 */ /* 0x000e220000008800 */
[----:B------:R-:W1:Y:S01]  /*0200*/  LDC R0, c[0x0][0x360] ;  /* 0x0000d800ff007b82 */ /* 0x000e620000000800 */
[----:B------:R-:W-:Y:S01]  /*0210*/  MOV R4, 0x400 ;  /* 0x0000040000047802 */ /* 0x000fe20000000f00 */
[----:B------:R-:W-:Y:S01]  /*0220*/  BSSY.RECONVERGENT B1, `(.L_x_3) ;  /* 0x0000018000017945 */ /* 0x000fe20003800200 */
[----:B------:R-:W-:-:S05]  /*0230*/  IMAD.MOV.U32 R10, RZ, RZ, R16 ;  /* 0x000000ffff0a7224 */ /* 0x000fca00078e0010 */
[----:B------:R-:W2:Y:S01]  /*0240*/  LDC.64 R2, c[0x0][0x388] ;  /* 0x0000e200ff027b82 */ /* 0x000ea20000000a00 */
[----:B0-----:R-:W-:-:S07]  /*0250*/  LEA R4, R7, R4, 0x18 ;  /* 0x0000000407047211 */ /* 0x001fce00078ec0ff */
.L_x_4:
[----:B------:R-:W-:Y:S01]  /*0260*/  R2UR UR4, R8 ;  /* 0x00000000080472ca */ /* 0x000fe200000e0000 */
[----:B------:R-:W-:Y:S01]  /*0270*/  IMAD R7, R5, UR36, R10 ;  /* 0x0000002405077c24 */ /* 0x000fe2000f8e020a */
[----:B------:R-:W-:-:S03]  /*0280*/  R2UR UR5, R9 ;  /* 0x00000000090572ca */ /* 0x000fc600000e0000 */
[----:B--2---:R-:W-:-:S10]  /*0290*/  IMAD.WIDE R6, R7, 0x4, R2 ;  /* 0x0000000407067825 */ /* 0x004fd400078e0202 */
[----:B------:R-:W2:Y:S01]  /*02a0*/  LDG.E R6, desc[UR4][R6.64] ;  /* 0x0000000406067981 */ /* 0x000ea2000c1e1900 */
[----:B0-----:R-:W-:Y:S02]  /*02b0*/  IMAD.MOV.U32 R11, RZ, RZ, 0x3bbb989d ;  /* 0x3bbb989dff0b7424 */ /* 0x001fe400078e00ff */
[----:B------:R-:W-:Y:S02]  /*02c0*/  IMAD.MOV.U32 R12, RZ, RZ, 0x437c0000 ;  /* 0x437c0000ff0c7424 */ /* 0x000fe400078e00ff */
[----:B------:R-:W-:Y:S02]  /*02d0*/  IMAD R14, R10, 0x4, R4 ;  /* 0x000000040a0e7824 */ /* 0x000fe400078e0204 */
[----:B-1----:R-:W-:-:S05]  /*02e0*/  IMAD.IADD R10, R0, 0x1, R10 ;  /* 0x00000001000a7824 */ /* 0x002fca00078e020a */
[----:B------:R-:W-:Y:S01]  /*02f0*/  ISETP.GE.AND P0, PT, R10, R5, PT ;  /* 0x000000050a00720c */ /* 0x000fe20003f06270 */
[----:B--2---:R-:W-:-:S04]  /*0300*/  FFMA.SAT R11, R6, R11, 0.5 ;  /* 0x3f000000060b7423 */ /* 0x004fc8000000200b */
[----:B------:R-:W-:-:S04]  /*0310*/  FFMA.RM R11, R11, R12, 12582913 ;  /* 0x4b4000010b0b7423 */ /* 0x000fc8000000400c */
[C---:B------:R-:W-:Y:S01]  /*0320*/  FADD R13, R11.reuse, -12583039 ;  /* 0xcb40007f0b0d7421 */ /* 0x040fe20000000000 */
[----:B------:R-:W-:-:S03]  /*0330*/  IMAD.SHL.U32 R11, R11, 0x800000, RZ ;  /* 0x008000000b0b7824 */ /* 0x000fc600078e00ff */
[----:B------:R-:W-:-:S04]  /*0340*/  FFMA R13, R6, 1.4426950216293334961, -R13 ;  /* 0x3fb8aa3b060d7823 */ /* 0x000fc8000000080d */
[----:B------:R-:W-:-:S04]  /*0350*/  FFMA R13, R6, 1.925963033500011079e-08, R13 ;  /* 0x32a57060060d7823 */ /* 0x000fc8000000000d */
[----:B------:R-:W0:Y:S02]  /*0360*/  MUFU.EX2 R12, R13 ;  /* 0x0000000d000c7308 */ /* 0x000e240000000800 */
[----:B0-----:R-:W-:-:S05]  /*0370*/  FMUL R11, R11, R12 ;  /* 0x0000000c0b0b7220 */ /* 0x001fca0000400000 */
[----:B------:R0:W-:Y:S01]  /*0380*/  STS [R14], R11 ;  /* 0x0000000b0e007388 */ /* 0x0001e20000000800 */
[----:B------:R-:W-:Y:S05]  /*0390*/  @!P0 BRA `(.L_x_4) ;  /* 0xfffffffc00b08947 */ /* 0x000fea000383ffff */
[----:B------:R-:W-:Y:S05]  /*03a0*/  BSYNC.RECONVERGENT B1 ;  /* 0x0000000000017941 */ /* 0x000fea0003800200 */
.L_x_3:
[----:B------:R-:W-:Y:S01]  /*03b0*/  MOV R2, RZ ;  /* 0x000000ff00027202 */ /* 0x000fe20000000f00 */
[----:B------:R-:W-:-:S07]  /*03c0*/  IMAD.MOV.U32 R3, RZ, RZ, R16 ;  /* 0x000000ffff037224 */ /* 0x000fce00078e0010 */
.L_x_5:
[----:B------:R-:W-:Y:S02]  /*03d0*/  IMAD R6, R3, 0x4, R4 ;  /* 0x0000000403067824 */ /* 0x000fe400078e0204 */
[----:B------:R-:W-:-:S03]  /*03e0*/  IMAD.IADD R3, R0, 0x1, R3 ;  /* 0x0000000100037824 */ /* 0x000fc600078e0203 */
[----:B------:R-:W1:Y:S02]  /*03f0*/  LDS R7, [R6] ;  /* 0x0000000006077984 */ /* 0x000e640000000800 */
[----:B------:R-:W-:Y:S01]  /*0400*/  ISETP.GE.AND P0, PT, R3, R5, PT ;  /* 0x000000050300720c */ /* 0x000fe20003f06270 */
[----:B-1----:R-:W-:-:S12]  /*0410*/  FADD R2, R7, R2 ;  /* 0x0000000207027221 */ /* 0x002fd80000000000 */
[----:B------:R-:W-:Y:S05]  /*0420*/  @!P0 BRA `(.L_x_5) ;  /* 0xfffffffc00e88947 */ /* 0x000fea000383ffff */
.L_x_2:
[----:B------:R-:W-:Y:S05]  /*0430*/  BSYNC.RECONVERGENT B0 ;  /* 0x0000000000007941 */ /* 0x000fea0003800200 */
.L_x_1:
[----:B------:R-:W1:Y:S01]  /*0440*/  S2UR UR5, SR_CgaCtaId ;  /* 0x00000000000579c3 */ /* 0x000e620000008800 */
[----:B------:R-:W-:Y:S02]  /*0450*/  UMOV UR4, 0x400 ;  /* 0x0000040000047882 */ /* 0x000fe40000000000 */
[----:B------:R-:W-:-:S04]  /*0460*/  UIADD3 UR4, UPT, UPT, UR4, 0x4000, URZ ;  /* 0x0000400004047890 */ /* 0x000fc8000fffe0ff */
[----:B-1----:R-:W-:-:S06]  /*0470*/  ULEA UR4, UR5, UR4, 0x18 ;  /* 0x0000000405047291 */ /* 0x002fcc000f8ec0ff */
[----:B------:R-:W-:Y:S01]  /*0480*/  LEA R4, R16, UR4, 0x2 ;  /* 0x0000000410047c11 */ /* 0x000fe2000f8e10ff */
[----:B------:R-:W-:Y:S05]  /*0490*/  WARPSYNC.ALL ;  /* 0x0000000000007948 */ /* 0x000fea0003800000 */
[----:B------:R1:W-:Y:S01]  /*04a0*/  STS [R4], R2 ;  /* 0x0000000204007388 */ /* 0x0003e20000000800 */
[----:B------:R-:W2:Y:S01]  /*04b0*/  LDCU UR6, c[0x0][0x360] ;  /* 0x00006c00ff0677ac */ /* 0x000ea20008000800 */
[----:B------:R-:W-:Y:S01]  /*04c0*/  BAR.SYNC.DEFER_BLOCKING 0x0 ;  /* 0x0000000000007b1d */ /* 0x000fe20000010000 */
[----:B--2---:R-:W-:-:S09]  /*04d0*/  UISETP.GE.U32.AND UP0, UPT, UR6, 0x2, UPT ;  /* 0x000000020600788c */ /* 0x004fd2000bf06070 */
[----:B-1----:R-:W-:Y:S05]  /*04e0*/  BRA.U !UP0, `(.L_x_6) ;  /* 0x0000000108307547 */ /* 0x002fea000b800000 */
[----:B------:R-:W-:-:S07]  /*04f0*/  IMAD.U32 R0, RZ, RZ, UR6 ;  /* 0x00000006ff007e24 */ /* 0x000fce000f8e00ff */
.L_x_7:
[----:B------:R-:W-:-:S04]  /*0500*/  SHF.R.U32.HI R5, RZ, 0x1, R0 ;  /* 0x00000001ff057819 */ /* 0x000fc80000011600 */
[----:B------:R-:W-:-:S13]  /*0510*/  ISETP.GE.U32.AND P0, PT, R16, R5, PT ;  /* 0x000000051000720c */ /* 0x000fda0003f06070 */
[----:B------:R-:W-:Y:S01]  /*0520*/  @!P0 IMAD R2, R5, 0x4, R4 ;  /* 0x0000000405028824 */ /* 0x000fe200078e0204 */
[----:B------:R-:W-:Y:S05]  /*0530*/  @!P0 LDS R3, [R4] ;  /* 0x0000000004038984 */ /* 0x000fea0000000800 */
[----:B------:R-:W1:Y:S02]  /*0540*/  @!P0 LDS R2, [R2] ;  /* 0x0000000002028984 */ /* 0x000e640000000800 */
[----:B-1----:R-:W-:-:S05]  /*0550*/  @!P0 FADD R3, R2, R3 ;  /* 0x0000000302038221 */ /* 0x002fca0000000000 */
[----:B------:R1:W-:Y:S01]  /*0560*/  @!P0 STS [R4], R3 ;  /* 0x0000000304008388 */ /* 0x0003e20000000800 */
[----:B------:R-:W-:Y:S01]  /*0570*/  BAR.SYNC.DEFER_BLOCKING 0x0 ;  /* 0x0000000000007b1d */ /* 0x000fe20000010000 */
[----:B------:R-:W-:Y:S01]  /*0580*/  ISETP.GT.U32.AND P0, PT, R0, 0x3, PT ;  /* 0x000000030000780c */ /* 0x000fe20003f04070 */
[----:B------:R-:W-:-:S12]  /*0590*/  IMAD.MOV.U32 R0, RZ, RZ, R5 ;  /* 0x000000ffff007224 */ /* 0x000fd800078e0005 */
[----:B-1----:R-:W-:Y:S05]  /*05a0*/  @P0 BRA `(.L_x_7) ;  /* 0xfffffffc00d40947 */ /* 0x002fea000383ffff */
.L_x_6:
[----:B------:R-:W1:Y:S02]  /*05b0*/  LDCU UR4, c[0x0][0x384] ;  /* 0x00007080ff0477ac */ /* 0x000e640008000800 */
[----:B-1----:R-:W-:-:S13]  /*05c0*/  ISETP.GE.AND P0, PT, R16, UR4, PT ;  /* 0x0000000410007c0c */ /* 0x002fda000bf06270 */
[----:B------:R-:W-:Y:S05]  /*05d0*/  @P0 EXIT ;  /* 0x000000000000094d */ /* 0x000fea0003800000 */
[----:B------:R-:W1:Y:S01]  /*05e0*/  S2UR UR5, SR_CgaCtaId ;  /* 0x00000000000579c3 */ /* 0x000e620000008800 */
[----:B------:R-:W-:-:S07]  /*05f0*/  UMOV UR4, 0x400 ;  /* 0x0000040000047882 */ /* 0x000fce0000000000 */
[----:B------:R-:W2:Y:S08]  /*0600*/  LDC R7, c[0x0][0x384] ;  /* 0x0000e100ff077b82 */ /* 0x000eb00000000800 */
[----:B------:R-:W3:Y:S01]  /*0610*/  LDC.64 R4, c[0x0][0x390] ;  /* 0x0000e400ff047b82 */ /* 0x000ee20000000a00 */
[----:B-1----:R-:W-:-:S09]  /*0620*/  ULEA UR4, UR5, UR4, 0x18 ;  /* 0x0000000405047291 */ /* 0x002fd2000f8ec0ff */
[----:B------:R-:W1:Y:S03]  /*0630*/  LDS R3, [UR4+0x4000] ;  /* 0x00400004ff037984 */ /* 0x000e660008000800 */
.L_x_10:
[----:B------:R-:W-:Y:S01]  /*0640*/  LEA R0, R16, UR4, 0x2 ;  /* 0x0000000410007c11 */ /* 0x000fe2000f8e10ff */
[----:B-1----:R-:W0:Y:S01]  /*0650*/  MUFU.RCP R2, R3 ;  /* 0x0000000300027308 */ /* 0x002e220000001000 */
[----:B------:R-:W-:Y:S04]  /*0660*/  BSSY.RECONVERGENT B0, `(.L_x_8) ;  /* 0x000000c000007945 */ /* 0x000fe80003800200 */
[----:B------:R-:W1:Y:S01]  /*0670*/  LDS R0, [R0] ;  /* 0x0000000000007984 */ /* 0x000e620000000800 */
[----:B0---4-:R-:W-:-:S04]  /*0680*/  FFMA R11, -R3, R2, 1 ;  /* 0x3f800000030b7423 */ /* 0x011fc80000000102 */
[----:B------:R-:W-:Y:S01]  /*0690*/  FFMA R11, R2, R11, R2 ;  /* 0x0000000b020b7223 */ /* 0x000fe20000000002 */
[----:B-1----:R-:W0:Y:S03]  /*06a0*/  FCHK P0, R0, R3 ;  /* 0x0000000300007302 */ /* 0x002e260000000000 */
[----:B------:R-:W-:-:S04]  /*06b0*/  FFMA R2, R0, R11, RZ ;  /* 0x0000000b00027223 */ /* 0x000fc800000000ff */
[----:B------:R-:W-:-:S04]  /*06c0*/  FFMA R6, -R3, R2, R0 ;  /* 0x0000000203067223 */ /* 0x000fc80000000100 */
[----:B------:R-:W-:Y:S01]  /*06d0*/  FFMA R13, R11, R6, R2 ;  /* 0x000000060b0d7223 */ /* 0x000fe20000000002 */
[----:B0-----:R-:W-:Y:S06]  /*06e0*/  @!P0 BRA `(.L_x_9) ;  /* 0x00000000000c8947 */ /* 0x001fec0003800000 */
[----:B------:R-:W-:-:S07]  /*06f0*/  MOV R2, 0x710 ;  /* 0x0000071000027802 */ /* 0x000fce0000000f00 */
[----:B--23--:R-:W-:Y:S05]  /*0700*/  CALL.REL.NOINC `($__internal_0_$__cuda_sm3x_div_rn_noftz_f32_slowpath) ;  /* 0x00000000002c7944 */ /* 0x00cfea0003c00000 */
[----:B------:R-:W-:-:S07]  /*0710*/  IMAD.MOV.U32 R13, RZ, RZ, R0 ;  /* 0x000000ffff0d7224 */ /* 0x000fce00078e0000 */
.L_x_9:
[----:B------:R-:W-:Y:S05]  /*0720*/  BSYNC.RECONVERGENT B0 ;  /* 0x0000000000007941 */ /* 0x000fea0003800200 */
.L_x_8:
[----:B--2---:R-:W-:Y:S01]  /*0730*/  IMAD R11, R7, UR36, R16 ;  /* 0x00000024070b7c24 */ /* 0x004fe2000f8e0210 */
[----:B------:R-:W-:Y:S02]  /*0740*/  IADD3 R16, PT, PT, R16, UR6, RZ ;  /* 0x0000000610107c10 */ /* 0x000fe4000fffe0ff */
[----:B------:R-:W-:Y:S01]  /*0750*/  R2UR UR8, R8 ;  /* 0x00000000080872ca */ /* 0x000fe200000e0000 */
[----:B---3--:R-:W-:Y:S01]  /*0760*/  IMAD.WIDE R10, R11, 0x4, R4 ;  /* 0x000000040b0a7825 */ /* 0x008fe200078e0204 */
[----:B------:R-:W-:Y:S02]  /*0770*/  R2UR UR9, R9 ;  /* 0x00000000090972ca */ /* 0x000fe400000e0000 */
[----:B------:R-:W-:-:S11]  /*0780*/  ISETP.GE.AND P0, PT, R16, R7, PT ;  /* 0x000000071000720c */ /* 0x000fd60003f06270 */
[----:B------:R4:W-:Y:S02]  /*0790*/  STG.E desc[UR8][R10.64], R13 ;  /* 0x0000000d0a007986 */ /* 0x0009e4000c101908 */
[----:B------:R-:W-:Y:S05]  /*07a0*/  @!P0 BRA `(.L_x_10) ;  /* 0xfffffffc00a48947 */ /* 0x000fea000383ffff */
[----:B------:R-:W-:Y:S05]  /*07b0*/  EXIT ;  /* 0x000000000000794d */ /* 0x000fea0003800000 */
        .weak           $__internal_0_$__cuda_sm3x_div_rn_noftz_f32_slowpath
        .type           $__internal_0_$__cuda_sm3x_div_rn_noftz_f32_slowpath,@function
        .size           $__internal_0_$__cuda_sm3x_div_rn_noftz_f32_slowpath,(.L_x_23 - $__internal_0_$__cuda_sm3x_div_rn_noftz_f32_slowpath)
$__internal_0_$__cuda_sm3x_div_rn_noftz_f32_slowpath:
[--C-:B------:R-:W-:Y:S01]  /*07c0*/  SHF.R.U32.HI R10, RZ, 0x17, R3.reuse ;  /* 0x00000017ff0a7819 */ /* 0x100fe20000011603 */
[----:B------:R-:W-:Y:S01]  /*07d0*/  BSSY.RECONVERGENT B1, `(.L_x_11) ;  /* 0x0000064000017945 */ /* 0x000fe20003800200 */
[--C-:B------:R-:W-:Y:S01]  /*07e0*/  SHF.R.U32.HI R6, RZ, 0x17, R0.reuse ;  /* 0x00000017ff067819 */ /* 0x100fe20000011600 */
[----:B------:R-:W-:Y:S01]  /*07f0*/  IMAD.MOV.U32 R11, RZ, RZ, R0 ;  /* 0x000000ffff0b7224 */ /* 0x000fe200078e0000 */
[----:B------:R-:W-:Y:S01]  /*0800*/  LOP3.LUT R10, R10, 0xff, RZ, 0xc0, !PT ;  /* 0x000000ff0a0a7812 */ /* 0x000fe200078ec0ff */
[----:B------:R-:W-:Y:S01]  /*0810*/  IMAD.MOV.U32 R12, RZ, RZ, R3 ;  /* 0x000000ffff0c7224 */ /* 0x000fe200078e0003 */
[----:B------:R-:W-:-:S03]  /*0820*/  LOP3.LUT R17, R6, 0xff, RZ, 0xc0, !PT ;  /* 0x000000ff06117812 */ /* 0x000fc600078ec0ff */
[----:B------:R-:W-:Y:S02]  /*0830*/  VIADD R13, R10, 0xffffffff ;  /* 0xffffffff0a0d7836 */ /* 0x000fe40000000000 */
[----:B------:R-:W-:-:S03]  /*0840*/  VIADD R14, R17, 0xffffffff ;  /* 0xffffffff110e7836 */ /* 0x000fc60000000000 */
[----:B------:R-:W-:-:S04]  /*0850*/  ISETP.GT.U32.AND P0, PT, R13, 0xfd, PT ;  /* 0x000000fd0d00780c */ /* 0x000fc80003f04070 */
[----:B------:R-:W-:-:S13]  /*0860*/  ISETP.GT.U32.OR P0, PT, R14, 0xfd, P0 ;  /* 0x000000fd0e00780c */ /* 0x000fda0000704470 */
[----:B------:R-:W-:Y:S01]  /*0870*/  @!P0 IMAD.MOV.U32 R6, RZ, RZ, RZ ;  /* 0x000000ffff068224 */ /* 0x000fe200078e00ff */
[----:B------:R-:W-:Y:S06]  /*0880*/  @!P0 BRA `(.L_x_12) ;  /* 0x00000000005c8947 */ /* 0x000fec0003800000 */
[----:B------:R-:W-:Y:S02]  /*0890*/  FSETP.GTU.FTZ.AND P1, PT, |R3|, +INF , PT ;  /* 0x7f8000000300780b */ /* 0x000fe40003f3c200 */
[----:B------:R-:W-:-:S04]  /*08a0*/  FSETP.GTU.FTZ.AND P0, PT, |R0|, +INF , PT ;  /* 0x7f8000000000780b */ /* 0x000fc80003f1c200 */
[----:B------:R-:W-:-:S13]  /*08b0*/  PLOP3.LUT P0, PT, P0, P1, PT, 0xf8, 0x8f ;  /* 0x00000000008f781c */ /* 0x000fda0000703f70 */
[----:B------:R-:W-:Y:S05]  /*08c0*/  @P0 BRA `(.L_x_13) ;  /* 0x00000004004c0947 */ /* 0x000fea0003800000 */
[----:B------:R-:W-:-:S13]  /*08d0*/  LOP3.LUT P0, RZ, R12, 0x7fffffff, R11, 0xc8, !PT ;  /* 0x7fffffff0cff7812 */ /* 0x000fda000780c80b */
[----:B------:R-:W-:Y:S05]  /*08e0*/  @!P0 BRA `(.L_x_14) ;  /* 0x00000004003c8947 */ /* 0x000fea0003800000 */
[C---:B------:R-:W-:Y:S02]  /*08f0*/  FSETP.NEU.FTZ.AND P2, PT, |R0|.reuse, +INF , PT ;  /* 0x7f8000000000780b */ /* 0x040fe40003f5d200 */
[----:B------:R-:W-:Y:S02]  /*0900*/  FSETP.NEU.FTZ.AND P1, PT, |R3|, +INF , PT ;  /* 0x7f8000000300780b */ /* 0x000fe40003f3d200 */
[----:B------:R-:W-:-:S11]  /*0910*/  FSETP.NEU.FTZ.AND P0, PT, |R0|, +INF , PT ;  /* 0x7f8000000000780b */ /* 0x000fd60003f1d200 */
[----:B------:R-:W-:Y:S05]  /*0920*/  @!P1 BRA !P2, `(.L_x_14) ;  /* 0x00000004002c9947 */ /* 0x000fea0005000000 */
[----:B------:R-:W-:-:S04]  /*0930*/  LOP3.LUT P2, RZ, R11, 0x7fffffff, RZ, 0xc0, !PT ;  /* 0x7fffffff0bff7812 */ /* 0x000fc8000784c0ff */
[----:B------:R-:W-:-:S13]  /*0940*/  PLOP3.LUT P1, PT, P1, P2, PT, 0x2f, 0xf2 ;  /* 0x0000000000f2781c */ /* 0x000fda0000f24577 */
[----:B------:R-:W-:Y:S05]  /*0950*/  @P1 BRA `(.L_x_15) ;  /* 0x0000000400181947 */ /* 0x000fea0003800000 */
[----:B------:R-:W-:-:S04]  /*0960*/  LOP3.LUT P1, RZ, R12, 0x7fffffff, RZ, 0xc0, !PT ;  /* 0x7fffffff0cff7812 */ /* 0x000fc8000782c0ff */
[----:B------:R-:W-:-:S13]  /*0970*/  PLOP3.LUT P0, PT, P0, P1, PT, 0x2f, 0xf2 ;  /* 0x0000000000f2781c */ /* 0x000fda0000702577 */
[----:B------:R-:W-:Y:S05]  /*0980*/  @P0 BRA `(.L_x_16) ;  /* 0x0000000400000947 */ /* 0x000fea0003800000 */
[----:B------:R-:W-:Y:S02]  /*0990*/  ISETP.GE.AND P0, PT, R14, RZ, PT ;  /* 0x000000ff0e00720c */ /* 0x000fe40003f06270 */
[----:B------:R-:W-:-:S11]  /*09a0*/  ISETP.GE.AND P1, PT, R13, RZ, PT ;  /* 0x000000ff0d00720c */ /* 0x000fd60003f26270 */
[----:B------:R-:W-:Y:S01]  /*09b0*/  @P0 IMAD.MOV.U32 R6, RZ, RZ, RZ ;  /* 0x000000ffff060224 */ /* 0x000fe200078e00ff */
[----:B------:R-:W-:Y:S01]  /*09c0*/  @!P0 MOV R6, 0xffffffc0 ;  /* 0xffffffc000068802 */ /* 0x000fe20000000f00 */
[----:B------:R-:W-:Y:S01]  /*09d0*/  @!P0 FFMA R11, R0, 1.84467440737095516160e+19, RZ ;  /* 0x5f800000000b8823 */ /* 0x000fe200000000ff */
[----:B------:R-:W-:-:S03]  /*09e0*/  @!P1 FFMA R12, R3, 1.84467440737095516160e+19, RZ ;  /* 0x5f800000030c9823 */ /* 0x000fc600000000ff */
[----:B------:R-:W-:-:S07]  /*09f0*/  @!P1 VIADD R6, R6, 0x40 ;  /* 0x0000004006069836 */ /* 0x000fce0000000000 */
.L_x_12:
[----:B------:R-:W-:Y:S01]  /*0a00*/  LEA R13, R10, 0xc0800000, 0x17 ;  /* 0xc08000000a0d7811 */ /* 0x000fe200078eb8ff */
[----:B------:R-:W-:Y:S04]  /*0a10*/  BSSY.RECONVERGENT B2, `(.L_x_17) ;  /* 0x0000036000027945 */ /* 0x000fe80003800200 */
[----:B------:R-:W-:Y:S02]  /*0a20*/  IMAD.IADD R13, R12, 0x1, -R13 ;  /* 0x000000010c0d7824 */ /* 0x000fe400078e0a0d */
[----:B------:R-:W-:Y:S02]  /*0a30*/  VIADD R12, R17, 0xffffff81 ;  /* 0xffffff81110c7836 */ /* 0x000fe40000000000 */
[----:B------:R-:W0:Y:S01]  /*0a40*/  MUFU.RCP R14, R13 ;  /* 0x0000000d000e7308 */ /* 0x000e220000001000 */
[----:B------:R-:W-:Y:S01]  /*0a50*/  FADD.FTZ R15, -R13, -RZ ;  /* 0x800000ff0d0f7221 */ /* 0x000fe20000010100 */
[----:B------:R-:W-:-:S03]  /*0a60*/  IMAD R0, R12, -0x800000, R11 ;  /* 0xff8000000c007824 */ /* 0x000fc600078e020b */
[----:B0-----:R-:W-:-:S04]  /*0a70*/  FFMA R17, R14, R15, 1 ;  /* 0x3f8000000e117423 */ /* 0x001fc8000000000f */
[----:B------:R-:W-:-:S04]  /*0a80*/  FFMA R18, R14, R17, R14 ;  /* 0x000000110e127223 */ /* 0x000fc8000000000e */
[----:B------:R-:W-:-:S04]  /*0a90*/  FFMA R11, R0, R18, RZ ;  /* 0x00000012000b7223 */ /* 0x000fc800000000ff */
[----:B------:R-:W-:-:S04]  /*0aa0*/  FFMA R14, R15, R11, R0 ;  /* 0x0000000b0f0e7223 */ /* 0x000fc80000000000 */
[----:B------:R-:W-:Y:S01]  /*0ab0*/  FFMA R17, R18, R14, R11 ;  /* 0x0000000e12117223 */ /* 0x000fe2000000000b */
[----:B------:R-:W-:-:S03]  /*0ac0*/  IADD3 R11, PT, PT, R12, 0x7f, -R10 ;  /* 0x0000007f0c0b7810 */ /* 0x000fc60007ffe80a */
[----:B------:R-:W-:Y:S02]  /*0ad0*/  FFMA R14, R15, R17, R0 ;  /* 0x000000110f0e7223 */ /* 0x000fe40000000000 */
[----:B------:R-:W-:Y:S02]  /*0ae0*/  IMAD.IADD R11, R11, 0x1, R6 ;  /* 0x000000010b0b7824 */ /* 0x000fe400078e0206 */
[----:B------:R-:W-:-:S05]  /*0af0*/  FFMA R0, R18, R14, R17 ;  /* 0x0000000e12007223 */ /* 0x000fca0000000011 */
[----:B------:R-:W-:-:S04]  /*0b00*/  SHF.R.U32.HI R10, RZ, 0x17, R0 ;  /* 0x00000017ff0a7819 */ /* 0x000fc80000011600 */
[----:B------:R-:W-:-:S05]  /*0b10*/  LOP3.LUT R10, R10, 0xff, RZ, 0xc0, !PT ;  /* 0x000000ff0a0a7812 */ /* 0x000fca00078ec0ff */
[----:B------:R-:W-:-:S04]  /*0b20*/  IMAD.IADD R12, R10, 0x1, R11 ;  /* 0x000000010a0c7824 */ /* 0x000fc800078e020b */
[----:B------:R-:W-:-:S05]  /*0b30*/  VIADD R6, R12, 0xffffffff ;  /* 0xffffffff0c067836 */ /* 0x000fca0000000000 */
[----:B------:R-:W-:-:S13]  /*0b40*/  ISETP.GE.U32.AND P0, PT, R6, 0xfe, PT ;  /* 0x000000fe0600780c */ /* 0x000fda0003f06070 */
[----:B------:R-:W-:Y:S05]  /*0b50*/  @!P0 BRA `(.L_x_18) ;  /* 0x0000000000808947 */ /* 0x000fea0003800000 */
[----:B------:R-:W-:-:S13]  /*0b60*/  ISETP.GT.AND P0, PT, R12, 0xfe, PT ;  /* 0x000000fe0c00780c */ /* 0x000fda0003f04270 */
[----:B------:R-:W-:Y:S05]  /*0b70*/  @P0 BRA `(.L_x_19) ;  /* 0x00000000006c0947 */ /* 0x000fea0003800000 */
[----:B------:R-:W-:-:S13]  /*0b80*/  ISETP.GE.AND P0, PT, R12, 0x1, PT ;  /* 0x000000010c00780c */ /* 0x000fda0003f06270 */
[----:B------:R-:W-:Y:S05]  /*0b90*/  @P0 BRA `(.L_x_20) ;  /* 0x0000000000740947 */ /* 0x000fea0003800000 */
[----:B------:R-:W-:Y:S02]  /*0ba0*/  ISETP.GE.AND P0, PT, R12, -0x18, PT ;  /* 0xffffffe80c00780c */ /* 0x000fe40003f06270 */
[----:B------:R-:W-:-:S11]  /*0bb0*/  LOP3.LUT R0, R0, 0x80000000, RZ, 0xc0, !PT ;  /* 0x8000000000007812 */ /* 0x000fd600078ec0ff */
[----:B------:R-:W-:Y:S05]  /*0bc0*/  @!P0 BRA `(.L_x_20) ;  /* 0x0000000000688947 */ /* 0x000fea0003800000 */
[-CC-:B------:R-:W-:Y:S01]  /*0bd0*/  FFMA.RZ R6, R18, R14.reuse, R17.reuse ;  /* 0x0000000e12067223 */ /* 0x180fe2000000c011 */
[----:B------:R-:W-:Y:S01]  /*0be0*/  IADD3 R13, PT, PT, R12, 0x20, RZ ;  /* 0x000000200c0d7810 */ /* 0x000fe20007ffe0ff */
[-CC-:B------:R-:W-:Y:S01]  /*0bf0*/  FFMA.RM R11, R18, R14.reuse, R17.reuse ;  /* 0x0000000e120b7223 */ /* 0x180fe20000004011 */
[----:B------:R-:W-:Y:S02]  /*0c00*/  ISETP.NE.AND P2, PT, R12, RZ, PT ;  /* 0x000000ff0c00720c */ /* 0x000fe40003f45270 */
[----:B------:R-:W-:Y:S01]  /*0c10*/  LOP3.LUT R10, R6, 0x7fffff, RZ, 0xc0, !PT ;  /* 0x007fffff060a7812 */ /* 0x000fe200078ec0ff */
[----:B------:R-:W-:Y:S01]  /*0c20*/  FFMA.RP R6, R18, R14, R17 ;  /* 0x0000000e12067223 */ /* 0x000fe20000008011 */
[----:B------:R-:W-:Y:S01]  /*0c30*/  ISETP.NE.AND P1, PT, R12, RZ, PT ;  /* 0x000000ff0c00720c */ /* 0x000fe20003f25270 */
[----:B------:R-:W-:Y:S01]  /*0c40*/  IMAD.MOV R12, RZ, RZ, -R12 ;  /* 0x000000ffff0c7224 */ /* 0x000fe200078e0a0c */
[----:B------:R-:W-:Y:S02]  /*0c50*/  LOP3.LUT R10, R10, 0x800000, RZ, 0xfc, !PT ;  /* 0x008000000a0a7812 */ /* 0x000fe400078efcff */
[----:B------:R-:W-:-:S02]  /*0c60*/  FSETP.NEU.FTZ.AND P0, PT, R6, R11, PT ;  /* 0x0000000b0600720b */ /* 0x000fc40003f1d000 */
[----:B------:R-:W-:Y:S02]  /*0c70*/  SHF.L.U32 R13, R10, R13, RZ ;  /* 0x0000000d0a0d7219 */ /* 0x000fe400000006ff */
[----:B------:R-:W-:Y:S02]  /*0c80*/  SEL R11, R12, RZ, P2 ;  /* 0x000000ff0c0b7207 */ /* 0x000fe40001000000 */
[----:B------:R-:W-:Y:S02]  /*0c90*/  ISETP.NE.AND P1, PT, R13, RZ, P1 ;  /* 0x000000ff0d00720c */ /* 0x000fe40000f25270 */
[----:B------:R-:W-:Y:S02]  /*0ca0*/  SHF.R.U32.HI R11, RZ, R11, R10 ;  /* 0x0000000bff0b7219 */ /* 0x000fe4000001160a */
[----:B------:R-:W-:Y:S02]  /*0cb0*/  PLOP3.LUT P0, PT, P0, P1, PT, 0xf8, 0x8f ;  /* 0x00000000008f781c */ /* 0x000fe40000703f70 */
[----:B------:R-:W-:-:S02]  /*0cc0*/  SHF.R.U32.HI R13, RZ, 0x1, R11 ;  /* 0x00000001ff0d7819 */ /* 0x000fc4000001160b */
[----:B------:R-:W-:-:S04]  /*0cd0*/  SEL R6, RZ, 0x1, !P0 ;  /* 0x00000001ff067807 */ /* 0x000fc80004000000 */
[----:B------:R-:W-:-:S04]  /*0ce0*/  LOP3.LUT R6, R6, 0x1, R13, 0xf8, !PT ;  /* 0x0000000106067812 */ /* 0x000fc800078ef80d */
[----:B------:R-:W-:-:S05]  /*0cf0*/  LOP3.LUT R6, R6, R11, RZ, 0xc0, !PT ;  /* 0x0000000b06067212 */ /* 0x000fca00078ec0ff */
[----:B------:R-:W-:-:S05]  /*0d00*/  IMAD.IADD R13, R13, 0x1, R6 ;  /* 0x000000010d0d7824 */ /* 0x000fca00078e0206 */
[----:B------:R-:W-:Y:S01]  /*0d10*/  LOP3.LUT R0, R13, R0, RZ, 0xfc, !PT ;  /* 0x000000000d007212 */ /* 0x000fe200078efcff */
[----:B------:R-:W-:Y:S06]  /*0d20*/  BRA `(.L_x_20) ;  /* 0x0000000000107947 */ /* 0x000fec0003800000 */
.L_x_19:
[----:B------:R-:W-:-:S04]  /*0d30*/  LOP3.LUT R0, R0, 0x80000000, RZ, 0xc0, !PT ;  /* 0x8000000000007812 */ /* 0x000fc800078ec0ff */
[----:B------:R-:W-:Y:S01]  /*0d40*/  LOP3.LUT R0, R0, 0x7f800000, RZ, 0xfc, !PT ;  /* 0x7f80000000007812 */ /* 0x000fe200078efcff */
[----:B------:R-:W-:Y:S06]  /*0d50*/  BRA `(.L_x_20) ;  /* 0x0000000000047947 */ /* 0x000fec0003800000 */
.L_x_18:
[----:B------:R-:W-:-:S07]  /*0d60*/  IMAD R0, R11, 0x800000, R0 ;  /* 0x008000000b007824 */ /* 0x000fce00078e0200 */
.L_x_20:
[----:B------:R-:W-:Y:S05]  /*0d70*/  BSYNC.RECONVERGENT B2 ;  /* 0x0000000000027941 */ /* 0x000fea0003800200 */
.L_x_17:
[----:B------:R-:W-:Y:S05]  /*0d80*/  BRA `(.L_x_21) ;  /* 0x0000000000207947 */ /* 0x000fea0003800000 */
.L_x_16:
[----:B------:R-:W-:-:S04]  /*0d90*/  LOP3.LUT R0, R12, 0x80000000, R11, 0x48, !PT ;  /* 0x800000000c007812 */ /* 0x000fc800078e480b */
[----:B------:R-:W-:Y:S01]  /*0da0*/  LOP3.LUT R0, R0, 0x7f800000, RZ, 0xfc, !PT ;  /* 0x7f80000000007812 */ /* 0x000fe200078efcff */
[----:B------:R-:W-:Y:S06]  /*0db0*/  BRA `(.L_x_21) ;  /* 0x0000000000147947 */ /* 0x000fec0003800000 */
.L_x_15:
[----:B------:R-:W-:Y:S01]  /*0dc0*/  LOP3.LUT R0, R12, 0x80000000, R11, 0x48, !PT ;  /* 0x800000000c007812 */ /* 0x000fe200078e480b */
[----:B------:R-:W-:Y:S06]  /*0dd0*/  BRA `(.L_x_21) ;  /* 0x00000000000c7947 */ /* 0x000fec0003800000 */
.L_x_14:
[----:B------:R-:W0:Y:S01]  /*0de0*/  MUFU.RSQ R0, -QNAN ;  /* 0xffc0000000007908 */ /* 0x000e220000001400 */
[----:B------:R-:W-:Y:S05]  /*0df0*/  BRA `(.L_x_21) ;  /* 0x0000000000047947 */ /* 0x000fea0003800000 */
.L_x_13:
[----:B------:R-:W-:-:S07]  /*0e00*/  FADD.FTZ R0, R0, R3 ;  /* 0x0000000300007221 */ /* 0x000fce0000010000 */
.L_x_21:
[----:B------:R-:W-:Y:S05]  /*0e10*/  BSYNC.RECONVERGENT B1 ;  /* 0x0000000000017941 */ /* 0x000fea0003800200 */
.L_x_11:
[----:B------:R-:W-:Y:S02]  /*0e20*/  IMAD.MOV.U32 R10, RZ, RZ, R2 ;  /* 0x000000ffff0a7224 */ /* 0x000fe400078e0002 */
[----:B------:R-:W-:-:S04]  /*0e30*/  IMAD.MOV.U32 R11, RZ, RZ, 0x0 ;  /* 0x00000000ff0b7424 */ /* 0x000fc800078e00ff */
[----:B0-----:R-:W-:Y:S05]  /*0e40*/  RET.REL.NODEC R10 `(kernel) ;  /* 0xfffffff00a6c7950 */ /* 0x001fea0003c3ffff */
.L_x_22:
[----:B------:R-:W-:-:S00]  /*0e50*/  BRA `(.L_x_22) ;  /* 0xfffffffc00fc7947 */ /* 0x000fc0000383ffff */
[----:B------:R-:W-:-:S00]  /*0e60*/  NOP ;  /* 0x0000000000007918 */ /* 0x000fc00000000000 */
        /* <DEDUP_REMOVED lines=9> */
.L_x_23:


//--------------------- .nv.global.init           --------------------------
	.section	.nv.global.init,"aw",@progbits
.nv.global.init:
	.type		$str,@object
	.size		$str,($str$1 - $str)
$str:
        /*0000*/ 	.byte	0x4e, 0x20, 0x3c, 0x3d, 0x20, 0x52, 0x4f, 0x57, 0x5f, 0x53, 0x49, 0x5a, 0x45, 0x00
	.type		$str$1,@object
	.size		$str$1,(__unnamed_1 - $str$1)
$str$1:
        /*000e*/ 	.byte	0x2f, 0x74, 0x6d, 0x70, 0x2f, 0x73, 0x61, 0x73, 0x73, 0x5f, 0x63, 0x75, 0x5f, 0x78, 0x65, 0x72
        /*001e*/ 	.byte	0x61, 0x30, 0x73, 0x69, 0x6a, 0x2f, 0x6b, 0x2e, 0x63, 0x75, 0x00
	.type		__unnamed_1,@object
	.size		__unnamed_1,(.L_0 - __unnamed_1)
__unnamed_1:
        /*0029*/ 	.byte	0x76, 0x6f, 0x69, 0x64, 0x20, 0x6b, 0x65, 0x72, 0x6e, 0x65, 0x6c, 0x28, 0x69, 0x6e, 0x74, 0x2c
        /*0039*/ 	.byte	0x20, 0x69, 0x6e, 0x74, 0x2c, 0x20, 0x66, 0x6c, 0x6f, 0x61, 0x74, 0x20, 0x2a, 0x2c, 0x20, 0x66
        /*0049*/ 	.byte	0x6c, 0x6f, 0x61, 0x74, 0x20, 0x2a, 0x29, 0x00
.L_0:


//--------------------- .nv.shared.kernel         --------------------------
	.section	.nv.shared.kernel,"aw",@nobits
	.sectionflags	@""
	.align	4
.nv.shared.kernel:
	.zero		21504


//--------------------- .nv.shared.reserved.0     --------------------------
	.section	.nv.shared.reserved.0,"aw",@nobits
	.weak		__nv_reservedSMEM_offset_0_alias
	.size		__nv_reservedSMEM_offset_0_alias, 0, 64
	.other		__nv_reservedSMEM_offset_0_alias,@"STO_CUDA_RESERVED_SHARED STV_DEFAULT"
__nv_reservedSMEM_offset_0_alias:
	.zero		0
	.zero		64


//--------------------- .nv.constant0.kernel      --------------------------
	.section	.nv.constant0.kernel,"a",@progbits
	.sectionflags	@""
	.align	4
.nv.constant0.kernel:
	.zero		920


//--------------------- SYMBOLS --------------------------

	.type		.nv.reservedSmem.offset0,@object
	.size		.nv.reservedSmem.offset0,0x4
	.type		.nv.reservedSmem.cap,@object
	.size		.nv.reservedSmem.cap,0x4
	.type		__assertfail,@function
